//
// Generated by NVIDIA NVVM Compiler
//
// Compiler Build ID: CL-36424714
// Cuda compilation tools, release 13.0, V13.0.88
// Based on NVVM 20.0.0
//

.version 9.0
.target sm_100
.address_size 64

	// .globl	_ZN3cub18CUB_300001_SM_10006detail11EmptyKernelIvEEvv
.global .align 1 .b8 _ZN40_INTERNAL_595873be_4_k_cu_6f5447e3_582244cuda3std3__45__cpo5beginE[1];
.global .align 1 .b8 _ZN40_INTERNAL_595873be_4_k_cu_6f5447e3_582244cuda3std3__45__cpo3endE[1];
.global .align 1 .b8 _ZN40_INTERNAL_595873be_4_k_cu_6f5447e3_582244cuda3std3__45__cpo6cbeginE[1];
.global .align 1 .b8 _ZN40_INTERNAL_595873be_4_k_cu_6f5447e3_582244cuda3std3__45__cpo4cendE[1];
.global .align 1 .b8 _ZN40_INTERNAL_595873be_4_k_cu_6f5447e3_582244cuda3std3__45__cpo6rbeginE[1];
.global .align 1 .b8 _ZN40_INTERNAL_595873be_4_k_cu_6f5447e3_582244cuda3std3__45__cpo4rendE[1];
.global .align 1 .b8 _ZN40_INTERNAL_595873be_4_k_cu_6f5447e3_582244cuda3std3__45__cpo7crbeginE[1];
.global .align 1 .b8 _ZN40_INTERNAL_595873be_4_k_cu_6f5447e3_582244cuda3std3__45__cpo5crendE[1];
.global .align 1 .b8 _ZN40_INTERNAL_595873be_4_k_cu_6f5447e3_582244cuda3std3__442_GLOBAL__N__595873be_4_k_cu_6f5447e3_582246ignoreE[1];
.global .align 1 .b8 _ZN40_INTERNAL_595873be_4_k_cu_6f5447e3_582244cuda3std3__419piecewise_constructE[1];
.global .align 1 .b8 _ZN40_INTERNAL_595873be_4_k_cu_6f5447e3_582244cuda3std3__48in_placeE[1];
.global .align 1 .b8 _ZN40_INTERNAL_595873be_4_k_cu_6f5447e3_582244cuda3std3__420unreachable_sentinelE[1];
.global .align 1 .b8 _ZN40_INTERNAL_595873be_4_k_cu_6f5447e3_582244cuda3std6ranges3__45__cpo4swapE[1];
.global .align 1 .b8 _ZN40_INTERNAL_595873be_4_k_cu_6f5447e3_582244cuda3std6ranges3__45__cpo9iter_moveE[1];
.global .align 1 .b8 _ZN40_INTERNAL_595873be_4_k_cu_6f5447e3_582244cuda3std6ranges3__45__cpo5beginE[1];
.global .align 1 .b8 _ZN40_INTERNAL_595873be_4_k_cu_6f5447e3_582244cuda3std6ranges3__45__cpo3endE[1];
.global .align 1 .b8 _ZN40_INTERNAL_595873be_4_k_cu_6f5447e3_582244cuda3std6ranges3__45__cpo6cbeginE[1];
.global .align 1 .b8 _ZN40_INTERNAL_595873be_4_k_cu_6f5447e3_582244cuda3std6ranges3__45__cpo4cendE[1];
.global .align 1 .b8 _ZN40_INTERNAL_595873be_4_k_cu_6f5447e3_582244cuda3std6ranges3__45__cpo7advanceE[1];
.global .align 1 .b8 _ZN40_INTERNAL_595873be_4_k_cu_6f5447e3_582244cuda3std6ranges3__45__cpo9iter_swapE[1];
.global .align 1 .b8 _ZN40_INTERNAL_595873be_4_k_cu_6f5447e3_582244cuda3std6ranges3__45__cpo4nextE[1];
.global .align 1 .b8 _ZN40_INTERNAL_595873be_4_k_cu_6f5447e3_582244cuda3std6ranges3__45__cpo4prevE[1];
.global .align 1 .b8 _ZN40_INTERNAL_595873be_4_k_cu_6f5447e3_582244cuda3std6ranges3__45__cpo4dataE[1];
.global .align 1 .b8 _ZN40_INTERNAL_595873be_4_k_cu_6f5447e3_582244cuda3std6ranges3__45__cpo5cdataE[1];
.global .align 1 .b8 _ZN40_INTERNAL_595873be_4_k_cu_6f5447e3_582244cuda3std6ranges3__45__cpo4sizeE[1];
.global .align 1 .b8 _ZN40_INTERNAL_595873be_4_k_cu_6f5447e3_582244cuda3std6ranges3__45__cpo5ssizeE[1];
.global .align 1 .b8 _ZN40_INTERNAL_595873be_4_k_cu_6f5447e3_582244cuda3std6ranges3__45__cpo8distanceE[1];
.global .align 1 .b8 _ZN40_INTERNAL_595873be_4_k_cu_6f5447e3_582246thrust24THRUST_300001_SM_1000_NS6system6detail10sequential3seqE[1];

.visible .entry _ZN3cub18CUB_300001_SM_10006detail11EmptyKernelIvEEvv()
{


	ret;

}


// ===== COMPILED SASS (sm_100) =====

	.target	sm_100

	.elftype	@"ET_EXEC"


//--------------------- .note.nv.tkinfo           --------------------------
	.section	.note.nv.tkinfo,"",@"SHT_NOTE"
	.sectionflags	@"SHF_NOTE_NV_TKINFO"
	.tkinfo
        /*0018*/ 	.word	0x00000002
        /*0030*/ 	.string	""
        /*0030*/ 	.string	"ptxas"
        /*0030*/ 	.string	"Cuda compilation tools, release 13.0, V13.0.88"
        /*0030*/ 	.string	"Build cuda_13.0.r13.0/compiler.36424714_0"
        /*0030*/ 	.string	"-arch sm_100 -m 64 "



//--------------------- .note.nv.cuinfo           --------------------------
	.section	.note.nv.cuinfo,"",@"SHT_NOTE"
	.sectionflags	@"SHF_NOTE_NV_CUINFO"
        /*0018*/ 	.short	0x0002
        /*001a*/ 	.short	0x0064
        /*001c*/ 	.short	0x0082
	.zero		2


//--------------------- .nv.info                  --------------------------
	.section	.nv.info,"",@"SHT_CUDA_INFO"
	.align	4


	//----- nvinfo : EIATTR_REGCOUNT
	.align		4
        /*0000*/ 	.byte	0x04, 0x2f
        /*0002*/ 	.short	(.L_29 - .L_28)
	.align		4
.L_28:
        /*0004*/ 	.word	index@(_ZN3cub18CUB_300001_SM_10006detail11EmptyKernelIvEEvv)
        /*0008*/ 	.word	0x00000004


	//----- nvinfo : EIATTR_FRAME_SIZE
	.align		4
.L_29:
        /*000c*/ 	.byte	0x04, 0x11
        /*000e*/ 	.short	(.L_31 - .L_30)
	.align		4
.L_30:
        /*0010*/ 	.word	index@(_ZN3cub18CUB_300001_SM_10006detail11EmptyKernelIvEEvv)
        /*0014*/ 	.word	0x00000000


	//----- nvinfo : EIATTR_MIN_STACK_SIZE
	.align		4
.L_31:
        /*0018*/ 	.byte	0x04, 0x12
        /*001a*/ 	.short	(.L_33 - .L_32)
	.align		4
.L_32:
        /*001c*/ 	.word	index@(_ZN3cub18CUB_300001_SM_10006detail11EmptyKernelIvEEvv)
        /*0020*/ 	.word	0x00000000
.L_33:


//--------------------- .nv.compat                --------------------------
	.section	.nv.compat,"",@"SHT_CUDA_COMPAT_INFO"
	.align	4
        /*0000*/ 	.byte	0x02, 0x09, 0x00, 0x00, 0x02, 0x02, 0x01, 0x00, 0x02, 0x05, 0x05, 0x00, 0x03, 0x07, 0x01, 0x01
        /*0010*/ 	.byte	0x02, 0x03, 0x00, 0x00, 0x02, 0x06, 0x01, 0x00, 0x04, 0x0b, 0x08, 0x00, 0x09, 0x00, 0x00, 0x00
        /*0020*/ 	.byte	0x00, 0x00, 0x00, 0x00


//--------------------- .nv.info._ZN3cub18CUB_300001_SM_10006detail11EmptyKernelIvEEvv --------------------------
	.section	.nv.info._ZN3cub18CUB_300001_SM_10006detail11EmptyKernelIvEEvv,"",@"SHT_CUDA_INFO"
	.sectionflags	@""
	.align	4


	//----- nvinfo : EIATTR_CUDA_API_VERSION
	.align		4
        /*0000*/ 	.byte	0x04, 0x37
        /*0002*/ 	.short	(.L_35 - .L_34)
.L_34:
        /*0004*/ 	.word	0x00000082


	//----- nvinfo : EIATTR_SPARSE_MMA_MASK
	.align		4
.L_35:
        /*0008*/ 	.byte	0x03, 0x50
        /*000a*/ 	.short	0x0000


	//----- nvinfo : EIATTR_MAXREG_COUNT
	.align		4
        /*000c*/ 	.byte	0x03, 0x1b
        /*000e*/ 	.short	0x00ff


	//----- nvinfo : EIATTR_MERCURY_ISA_VERSION
	.align		4
        /*0010*/ 	.byte	0x03, 0x5f
        /*0012*/ 	.short	0x0101


	//----- nvinfo : EIATTR_VRC_CTA_INIT_COUNT
	.align		4
        /*0014*/ 	.byte	0x02, 0x4a
	.zero		1
	.zero		1


	//----- nvinfo : EIATTR_EXIT_INSTR_OFFSETS
	.align		4
        /*0018*/ 	.byte	0x04, 0x1c
        /*001a*/ 	.short	(.L_37 - .L_36)


	//   ....[0]....
.L_36:
        /*001c*/ 	.word	0x00000010


	//----- nvinfo : EIATTR_SW_WAR
	.align		4
.L_37:
        /*0020*/ 	.byte	0x04, 0x36
        /*0022*/ 	.short	(.L_39 - .L_38)
.L_38:
        /*0024*/ 	.word	0x00000008
.L_39:


//--------------------- .nv.callgraph             --------------------------
	.section	.nv.callgraph,"",@"SHT_CUDA_CALLGRAPH"
	.align	4
	.sectionentsize	8
	.align		4
        /*0000*/ 	.word	0x00000000
	.align		4
        /*0004*/ 	.word	0xffffffff
	.align		4
        /*0008*/ 	.word	0x00000000
	.align		4
        /*000c*/ 	.word	0xfffffffe
	.align		4
        /*0010*/ 	.word	0x00000000
	.align		4
        /*0014*/ 	.word	0xfffffffd
	.align		4
        /*0018*/ 	.word	0x00000000
	.align		4
        /*001c*/ 	.word	0xfffffffc


//--------------------- .nv.constant4             --------------------------
	.section	.nv.constant4,"a",@progbits
	.align	8
	.align		8
.nv.constant4:
        /*0000*/ 	.dword	_ZN40_INTERNAL_595873be_4_k_cu_6f5447e3_583974cuda3std3__45__cpo5beginE
	.align		8
        /*0008*/ 	.dword	_ZN40_INTERNAL_595873be_4_k_cu_6f5447e3_583974cuda3std3__45__cpo3endE
	.align		8
        /*0010*/ 	.dword	_ZN40_INTERNAL_595873be_4_k_cu_6f5447e3_583974cuda3std3__45__cpo6cbeginE
	.align		8
        /*0018*/ 	.dword	_ZN40_INTERNAL_595873be_4_k_cu_6f5447e3_583974cuda3std3__45__cpo4cendE
	.align		8
        /*0020*/ 	.dword	_ZN40_INTERNAL_595873be_4_k_cu_6f5447e3_583974cuda3std3__45__cpo6rbeginE
	.align		8
        /*0028*/ 	.dword	_ZN40_INTERNAL_595873be_4_k_cu_6f5447e3_583974cuda3std3__45__cpo4rendE
	.align		8
        /*0030*/ 	.dword	_ZN40_INTERNAL_595873be_4_k_cu_6f5447e3_583974cuda3std3__45__cpo7crbeginE
	.align		8
        /*0038*/ 	.dword	_ZN40_INTERNAL_595873be_4_k_cu_6f5447e3_583974cuda3std3__45__cpo5crendE
	.align		8
        /*0040*/ 	.dword	_ZN40_INTERNAL_595873be_4_k_cu_6f5447e3_583974cuda3std3__442_GLOBAL__N__595873be_4_k_cu_6f5447e3_583976ignoreE
	.align		8
        /*0048*/ 	.dword	_ZN40_INTERNAL_595873be_4_k_cu_6f5447e3_583974cuda3std3__419piecewise_constructE
	.align		8
        /*0050*/ 	.dword	_ZN40_INTERNAL_595873be_4_k_cu_6f5447e3_583974cuda3std3__48in_placeE
	.align		8
        /*0058*/ 	.dword	_ZN40_INTERNAL_595873be_4_k_cu_6f5447e3_583974cuda3std3__420unreachable_sentinelE
	.align		8
        /*0060*/ 	.dword	_ZN40_INTERNAL_595873be_4_k_cu_6f5447e3_583974cuda3std6ranges3__45__cpo4swapE
	.align		8
        /*0068*/ 	.dword	_ZN40_INTERNAL_595873be_4_k_cu_6f5447e3_583974cuda3std6ranges3__45__cpo9iter_moveE
	.align		8
        /*0070*/ 	.dword	_ZN40_INTERNAL_595873be_4_k_cu_6f5447e3_583974cuda3std6ranges3__45__cpo5beginE
	.align		8
        /*0078*/ 	.dword	_ZN40_INTERNAL_595873be_4_k_cu_6f5447e3_583974cuda3std6ranges3__45__cpo3endE
	.align		8
        /*0080*/ 	.dword	_ZN40_INTERNAL_595873be_4_k_cu_6f5447e3_583974cuda3std6ranges3__45__cpo6cbeginE
	.align		8
        /*0088*/ 	.dword	_ZN40_INTERNAL_595873be_4_k_cu_6f5447e3_583974cuda3std6ranges3__45__cpo4cendE
	.align		8
        /*0090*/ 	.dword	_ZN40_INTERNAL_595873be_4_k_cu_6f5447e3_583974cuda3std6ranges3__45__cpo7advanceE
	.align		8
        /*0098*/ 	.dword	_ZN40_INTERNAL_595873be_4_k_cu_6f5447e3_583974cuda3std6ranges3__45__cpo9iter_swapE
	.align		8
        /*00a0*/ 	.dword	_ZN40_INTERNAL_595873be_4_k_cu_6f5447e3_583974cuda3std6ranges3__45__cpo4nextE
	.align		8
        /*00a8*/ 	.dword	_ZN40_INTERNAL_595873be_4_k_cu_6f5447e3_583974cuda3std6ranges3__45__cpo4prevE
	.align		8
        /*00b0*/ 	.dword	_ZN40_INTERNAL_595873be_4_k_cu_6f5447e3_583974cuda3std6ranges3__45__cpo4dataE
	.align		8
        /*00b8*/ 	.dword	_ZN40_INTERNAL_595873be_4_k_cu_6f5447e3_583974cuda3std6ranges3__45__cpo5cdataE
	.align		8
        /*00c0*/ 	.dword	_ZN40_INTERNAL_595873be_4_k_cu_6f5447e3_583974cuda3std6ranges3__45__cpo4sizeE
	.align		8
        /*00c8*/ 	.dword	_ZN40_INTERNAL_595873be_4_k_cu_6f5447e3_583974cuda3std6ranges3__45__cpo5ssizeE
	.align		8
        /*00d0*/ 	.dword	_ZN40_INTERNAL_595873be_4_k_cu_6f5447e3_583974cuda3std6ranges3__45__cpo8distanceE
	.align		8
        /*00d8*/ 	.dword	_ZN40_INTERNAL_595873be_4_k_cu_6f5447e3_583976thrust24THRUST_300001_SM_1000_NS6system6detail10sequential3seqE


//--------------------- .text._ZN3cub18CUB_300001_SM_10006detail11EmptyKernelIvEEvv --------------------------
	.section	.text._ZN3cub18CUB_300001_SM_10006detail11EmptyKernelIvEEvv,"ax",@progbits
	.align	128
        .global         _ZN3cub18CUB_300001_SM_10006detail11EmptyKernelIvEEvv
        .type           _ZN3cub18CUB_300001_SM_10006detail11EmptyKernelIvEEvv,@function
        .size           _ZN3cub18CUB_300001_SM_10006detail11EmptyKernelIvEEvv,(.L_x_1 - _ZN3cub18CUB_300001_SM_10006detail11EmptyKernelIvEEvv)
        .other          _ZN3cub18CUB_300001_SM_10006detail11EmptyKernelIvEEvv,@"STO_CUDA_ENTRY STV_DEFAULT"
_ZN3cub18CUB_300001_SM_10006detail11EmptyKernelIvEEvv:
.text._ZN3cub18CUB_300001_SM_10006detail11EmptyKernelIvEEvv:
[----:B------:R-:W-:Y:S01]  /*0000*/  LDC R1, c[0x0][0x37c] ;  /* 0x0000df00ff017b82 */ /* 0x000fe20000000800 */
[----:B------:R-:W-:Y:S05]  /*0010*/  EXIT ;  /* 0x000000000000794d */ /* 0x000fea0003800000 */
.L_x_0:
[----:B------:R-:W-:-:S00]  /*0020*/  BRA `(.L_x_0) ;  /* 0xfffffffc00fc7947 */ /* 0x000fc0000383ffff */
[----:B------:R-:W-:-:S00]  /*0030*/  NOP ;  /* 0x0000000000007918 */ /* 0x000fc00000000000 */
        /* <DEDUP_REMOVED lines=12> */
.L_x_1:


//--------------------- .nv.shared.reserved.0     --------------------------
	.section	.nv.shared.reserved.0,"aw",@nobits
	.weak		__nv_reservedSMEM_offset_0_alias
	.size		__nv_reservedSMEM_offset_0_alias, 0, 64
	.other		__nv_reservedSMEM_offset_0_alias,@"STO_CUDA_RESERVED_SHARED STV_DEFAULT"
__nv_reservedSMEM_offset_0_alias:
	.zero		0
	.zero		64


//--------------------- .nv.global                --------------------------
	.section	.nv.global,"aw",@nobits
.nv.global:
	.type		_ZN40_INTERNAL_595873be_4_k_cu_6f5447e3_583974cuda3std3__48in_placeE,@object
	.size		_ZN40_INTERNAL_595873be_4_k_cu_6f5447e3_583974cuda3std3__48in_placeE,(_ZN40_INTERNAL_595873be_4_k_cu_6f5447e3_583974cuda3std6ranges3__45__cpo8distanceE - _ZN40_INTERNAL_595873be_4_k_cu_6f5447e3_583974cuda3std3__48in_placeE)
_ZN40_INTERNAL_595873be_4_k_cu_6f5447e3_583974cuda3std3__48in_placeE:
	.zero		1
	.type		_ZN40_INTERNAL_595873be_4_k_cu_6f5447e3_583974cuda3std6ranges3__45__cpo8distanceE,@object
	.size		_ZN40_INTERNAL_595873be_4_k_cu_6f5447e3_583974cuda3std6ranges3__45__cpo8distanceE,(_ZN40_INTERNAL_595873be_4_k_cu_6f5447e3_583974cuda3std3__45__cpo6cbeginE - _ZN40_INTERNAL_595873be_4_k_cu_6f5447e3_583974cuda3std6ranges3__45__cpo8distanceE)
_ZN40_INTERNAL_595873be_4_k_cu_6f5447e3_583974cuda3std6ranges3__45__cpo8distanceE:
	.zero		1
	.type		_ZN40_INTERNAL_595873be_4_k_cu_6f5447e3_583974cuda3std3__45__cpo6cbeginE,@object
	.size		_ZN40_INTERNAL_595873be_4_k_cu_6f5447e3_583974cuda3std3__45__cpo6cbeginE,(_ZN40_INTERNAL_595873be_4_k_cu_6f5447e3_583974cuda3std6ranges3__45__cpo7advanceE - _ZN40_INTERNAL_595873be_4_k_cu_6f5447e3_583974cuda3std3__45__cpo6cbeginE)
_ZN40_INTERNAL_595873be_4_k_cu_6f5447e3_583974cuda3std3__45__cpo6cbeginE:
	.zero		1
	.type		_ZN40_INTERNAL_595873be_4_k_cu_6f5447e3_583974cuda3std6ranges3__45__cpo7advanceE,@object
	.size		_ZN40_INTERNAL_595873be_4_k_cu_6f5447e3_583974cuda3std6ranges3__45__cpo7advanceE,(_ZN40_INTERNAL_595873be_4_k_cu_6f5447e3_583974cuda3std3__45__cpo7crbeginE - _ZN40_INTERNAL_595873be_4_k_cu_6f5447e3_583974cuda3std6ranges3__45__cpo7advanceE)
_ZN40_INTERNAL_595873be_4_k_cu_6f5447e3_583974cuda3std6ranges3__45__cpo7advanceE:
	.zero		1
	.type		_ZN40_INTERNAL_595873be_4_k_cu_6f5447e3_583974cuda3std3__45__cpo7crbeginE,@object
	.size		_ZN40_INTERNAL_595873be_4_k_cu_6f5447e3_583974cuda3std3__45__cpo7crbeginE,(_ZN40_INTERNAL_595873be_4_k_cu_6f5447e3_583974cuda3std6ranges3__45__cpo4dataE - _ZN40_INTERNAL_595873be_4_k_cu_6f5447e3_583974cuda3std3__45__cpo7crbeginE)
_ZN40_INTERNAL_595873be_4_k_cu_6f5447e3_583974cuda3std3__45__cpo7crbeginE:
	.zero		1
	.type		_ZN40_INTERNAL_595873be_4_k_cu_6f5447e3_583974cuda3std6ranges3__45__cpo4dataE,@object
	.size		_ZN40_INTERNAL_595873be_4_k_cu_6f5447e3_583974cuda3std6ranges3__45__cpo4dataE,(_ZN40_INTERNAL_595873be_4_k_cu_6f5447e3_583974cuda3std6ranges3__45__cpo5beginE - _ZN40_INTERNAL_595873be_4_k_cu_6f5447e3_583974cuda3std6ranges3__45__cpo4dataE)
_ZN40_INTERNAL_595873be_4_k_cu_6f5447e3_583974cuda3std6ranges3__45__cpo4dataE:
	.zero		1
	.type		_ZN40_INTERNAL_595873be_4_k_cu_6f5447e3_583974cuda3std6ranges3__45__cpo5beginE,@object
	.size		_ZN40_INTERNAL_595873be_4_k_cu_6f5447e3_583974cuda3std6ranges3__45__cpo5beginE,(_ZN40_INTERNAL_595873be_4_k_cu_6f5447e3_583974cuda3std3__442_GLOBAL__N__595873be_4_k_cu_6f5447e3_583976ignoreE - _ZN40_INTERNAL_595873be_4_k_cu_6f5447e3_583974cuda3std6ranges3__45__cpo5beginE)
_ZN40_INTERNAL_595873be_4_k_cu_6f5447e3_583974cuda3std6ranges3__45__cpo5beginE:
	.zero		1
	.type		_ZN40_INTERNAL_595873be_4_k_cu_6f5447e3_583974cuda3std3__442_GLOBAL__N__595873be_4_k_cu_6f5447e3_583976ignoreE,@object
	.size		_ZN40_INTERNAL_595873be_4_k_cu_6f5447e3_583974cuda3std3__442_GLOBAL__N__595873be_4_k_cu_6f5447e3_583976ignoreE,(_ZN40_INTERNAL_595873be_4_k_cu_6f5447e3_583974cuda3std6ranges3__45__cpo4sizeE - _ZN40_INTERNAL_595873be_4_k_cu_6f5447e3_583974cuda3std3__442_GLOBAL__N__595873be_4_k_cu_6f5447e3_583976ignoreE)
_ZN40_INTERNAL_595873be_4_k_cu_6f5447e3_583974cuda3std3__442_GLOBAL__N__595873be_4_k_cu_6f5447e3_583976ignoreE:
	.zero		1
	.type		_ZN40_INTERNAL_595873be_4_k_cu_6f5447e3_583974cuda3std6ranges3__45__cpo4sizeE,@object
	.size		_ZN40_INTERNAL_595873be_4_k_cu_6f5447e3_583974cuda3std6ranges3__45__cpo4sizeE,(_ZN40_INTERNAL_595873be_4_k_cu_6f5447e3_583974cuda3std3__45__cpo5beginE - _ZN40_INTERNAL_595873be_4_k_cu_6f5447e3_583974cuda3std6ranges3__45__cpo4sizeE)
_ZN40_INTERNAL_595873be_4_k_cu_6f5447e3_583974cuda3std6ranges3__45__cpo4sizeE:
	.zero		1
	.type		_ZN40_INTERNAL_595873be_4_k_cu_6f5447e3_583974cuda3std3__45__cpo5beginE,@object
	.size		_ZN40_INTERNAL_595873be_4_k_cu_6f5447e3_583974cuda3std3__45__cpo5beginE,(_ZN40_INTERNAL_595873be_4_k_cu_6f5447e3_583974cuda3std6ranges3__45__cpo6cbeginE - _ZN40_INTERNAL_595873be_4_k_cu_6f5447e3_583974cuda3std3__45__cpo5beginE)
_ZN40_INTERNAL_595873be_4_k_cu_6f5447e3_583974cuda3std3__45__cpo5beginE:
	.zero		1
	.type		_ZN40_INTERNAL_595873be_4_k_cu_6f5447e3_583974cuda3std6ranges3__45__cpo6cbeginE,@object
	.size		_ZN40_INTERNAL_595873be_4_k_cu_6f5447e3_583974cuda3std6ranges3__45__cpo6cbeginE,(_ZN40_INTERNAL_595873be_4_k_cu_6f5447e3_583974cuda3std3__45__cpo6rbeginE - _ZN40_INTERNAL_595873be_4_k_cu_6f5447e3_583974cuda3std6ranges3__45__cpo6cbeginE)
_ZN40_INTERNAL_595873be_4_k_cu_6f5447e3_583974cuda3std6ranges3__45__cpo6cbeginE:
	.zero		1
	.type		_ZN40_INTERNAL_595873be_4_k_cu_6f5447e3_583974cuda3std3__45__cpo6rbeginE,@object
	.size		_ZN40_INTERNAL_595873be_4_k_cu_6f5447e3_583974cuda3std3__45__cpo6rbeginE,(_ZN40_INTERNAL_595873be_4_k_cu_6f5447e3_583974cuda3std6ranges3__45__cpo4nextE - _ZN40_INTERNAL_595873be_4_k_cu_6f5447e3_583974cuda3std3__45__cpo6rbeginE)
_ZN40_INTERNAL_595873be_4_k_cu_6f5447e3_583974cuda3std3__45__cpo6rbeginE:
	.zero		1
	.type		_ZN40_INTERNAL_595873be_4_k_cu_6f5447e3_583974cuda3std6ranges3__45__cpo4nextE,@object
	.size		_ZN40_INTERNAL_595873be_4_k_cu_6f5447e3_583974cuda3std6ranges3__45__cpo4nextE,(_ZN40_INTERNAL_595873be_4_k_cu_6f5447e3_583974cuda3std6ranges3__45__cpo4swapE - _ZN40_INTERNAL_595873be_4_k_cu_6f5447e3_583974cuda3std6ranges3__45__cpo4nextE)
_ZN40_INTERNAL_595873be_4_k_cu_6f5447e3_583974cuda3std6ranges3__45__cpo4nextE:
	.zero		1
	.type		_ZN40_INTERNAL_595873be_4_k_cu_6f5447e3_583974cuda3std6ranges3__45__cpo4swapE,@object
	.size		_ZN40_INTERNAL_595873be_4_k_cu_6f5447e3_583974cuda3std6ranges3__45__cpo4swapE,(_ZN40_INTERNAL_595873be_4_k_cu_6f5447e3_583974cuda3std3__420unreachable_sentinelE - _ZN40_INTERNAL_595873be_4_k_cu_6f5447e3_583974cuda3std6ranges3__45__cpo4swapE)
_ZN40_INTERNAL_595873be_4_k_cu_6f5447e3_583974cuda3std6ranges3__45__cpo4swapE:
	.zero		1
	.type		_ZN40_INTERNAL_595873be_4_k_cu_6f5447e3_583974cuda3std3__420unreachable_sentinelE,@object
	.size		_ZN40_INTERNAL_595873be_4_k_cu_6f5447e3_583974cuda3std3__420unreachable_sentinelE,(_ZN40_INTERNAL_595873be_4_k_cu_6f5447e3_583976thrust24THRUST_300001_SM_1000_NS6system6detail10sequential3seqE - _ZN40_INTERNAL_595873be_4_k_cu_6f5447e3_583974cuda3std3__420unreachable_sentinelE)
_ZN40_INTERNAL_595873be_4_k_cu_6f5447e3_583974cuda3std3__420unreachable_sentinelE:
	.zero		1
	.type		_ZN40_INTERNAL_595873be_4_k_cu_6f5447e3_583976thrust24THRUST_300001_SM_1000_NS6system6detail10sequential3seqE,@object
	.size		_ZN40_INTERNAL_595873be_4_k_cu_6f5447e3_583976thrust24THRUST_300001_SM_1000_NS6system6detail10sequential3seqE,(_ZN40_INTERNAL_595873be_4_k_cu_6f5447e3_583974cuda3std3__45__cpo4cendE - _ZN40_INTERNAL_595873be_4_k_cu_6f5447e3_583976thrust24THRUST_300001_SM_1000_NS6system6detail10sequential3seqE)
_ZN40_INTERNAL_595873be_4_k_cu_6f5447e3_583976thrust24THRUST_300001_SM_1000_NS6system6detail10sequential3seqE:
	.zero		1
	.type		_ZN40_INTERNAL_595873be_4_k_cu_6f5447e3_583974cuda3std3__45__cpo4cendE,@object
	.size		_ZN40_INTERNAL_595873be_4_k_cu_6f5447e3_583974cuda3std3__45__cpo4cendE,(_ZN40_INTERNAL_595873be_4_k_cu_6f5447e3_583974cuda3std6ranges3__45__cpo9iter_swapE - _ZN40_INTERNAL_595873be_4_k_cu_6f5447e3_583974cuda3std3__45__cpo4cendE)
_ZN40_INTERNAL_595873be_4_k_cu_6f5447e3_583974cuda3std3__45__cpo4cendE:
	.zero		1
	.type		_ZN40_INTERNAL_595873be_4_k_cu_6f5447e3_583974cuda3std6ranges3__45__cpo9iter_swapE,@object
	.size		_ZN40_INTERNAL_595873be_4_k_cu_6f5447e3_583974cuda3std6ranges3__45__cpo9iter_swapE,(_ZN40_INTERNAL_595873be_4_k_cu_6f5447e3_583974cuda3std3__45__cpo5crendE - _ZN40_INTERNAL_595873be_4_k_cu_6f5447e3_583974cuda3std6ranges3__45__cpo9iter_swapE)
_ZN40_INTERNAL_595873be_4_k_cu_6f5447e3_583974cuda3std6ranges3__45__cpo9iter_swapE:
	.zero		1
	.type		_ZN40_INTERNAL_595873be_4_k_cu_6f5447e3_583974cuda3std3__45__cpo5crendE,@object
	.size		_ZN40_INTERNAL_595873be_4_k_cu_6f5447e3_583974cuda3std3__45__cpo5crendE,(_ZN40_INTERNAL_595873be_4_k_cu_6f5447e3_583974cuda3std6ranges3__45__cpo5cdataE - _ZN40_INTERNAL_595873be_4_k_cu_6f5447e3_583974cuda3std3__45__cpo5crendE)
_ZN40_INTERNAL_595873be_4_k_cu_6f5447e3_583974cuda3std3__45__cpo5crendE:
	.zero		1
	.type		_ZN40_INTERNAL_595873be_4_k_cu_6f5447e3_583974cuda3std6ranges3__45__cpo5cdataE,@object
	.size		_ZN40_INTERNAL_595873be_4_k_cu_6f5447e3_583974cuda3std6ranges3__45__cpo5cdataE,(_ZN40_INTERNAL_595873be_4_k_cu_6f5447e3_583974cuda3std6ranges3__45__cpo3endE - _ZN40_INTERNAL_595873be_4_k_cu_6f5447e3_583974cuda3std6ranges3__45__cpo5cdataE)
_ZN40_INTERNAL_595873be_4_k_cu_6f5447e3_583974cuda3std6ranges3__45__cpo5cdataE:
	.zero		1
	.type		_ZN40_INTERNAL_595873be_4_k_cu_6f5447e3_583974cuda3std6ranges3__45__cpo3endE,@object
	.size		_ZN40_INTERNAL_595873be_4_k_cu_6f5447e3_583974cuda3std6ranges3__45__cpo3endE,(_ZN40_INTERNAL_595873be_4_k_cu_6f5447e3_583974cuda3std3__419piecewise_constructE - _ZN40_INTERNAL_595873be_4_k_cu_6f5447e3_583974cuda3std6ranges3__45__cpo3endE)
_ZN40_INTERNAL_595873be_4_k_cu_6f5447e3_583974cuda3std6ranges3__45__cpo3endE:
	.zero		1
	.type		_ZN40_INTERNAL_595873be_4_k_cu_6f5447e3_583974cuda3std3__419piecewise_constructE,@object
	.size		_ZN40_INTERNAL_595873be_4_k_cu_6f5447e3_583974cuda3std3__419piecewise_constructE,(_ZN40_INTERNAL_595873be_4_k_cu_6f5447e3_583974cuda3std6ranges3__45__cpo5ssizeE - _ZN40_INTERNAL_595873be_4_k_cu_6f5447e3_583974cuda3std3__419piecewise_constructE)
_ZN40_INTERNAL_595873be_4_k_cu_6f5447e3_583974cuda3std3__419piecewise_constructE:
	.zero		1
	.type		_ZN40_INTERNAL_595873be_4_k_cu_6f5447e3_583974cuda3std6ranges3__45__cpo5ssizeE,@object
	.size		_ZN40_INTERNAL_595873be_4_k_cu_6f5447e3_583974cuda3std6ranges3__45__cpo5ssizeE,(_ZN40_INTERNAL_595873be_4_k_cu_6f5447e3_583974cuda3std3__45__cpo3endE - _ZN40_INTERNAL_595873be_4_k_cu_6f5447e3_583974cuda3std6ranges3__45__cpo5ssizeE)
_ZN40_INTERNAL_595873be_4_k_cu_6f5447e3_583974cuda3std6ranges3__45__cpo5ssizeE:
	.zero		1
	.type		_ZN40_INTERNAL_595873be_4_k_cu_6f5447e3_583974cuda3std3__45__cpo3endE,@object
	.size		_ZN40_INTERNAL_595873be_4_k_cu_6f5447e3_583974cuda3std3__45__cpo3endE,(_ZN40_INTERNAL_595873be_4_k_cu_6f5447e3_583974cuda3std6ranges3__45__cpo4cendE - _ZN40_INTERNAL_595873be_4_k_cu_6f5447e3_583974cuda3std3__45__cpo3endE)
_ZN40_INTERNAL_595873be_4_k_cu_6f5447e3_583974cuda3std3__45__cpo3endE:
	.zero		1
	.type		_ZN40_INTERNAL_595873be_4_k_cu_6f5447e3_583974cuda3std6ranges3__45__cpo4cendE,@object
	.size		_ZN40_INTERNAL_595873be_4_k_cu_6f5447e3_583974cuda3std6ranges3__45__cpo4cendE,(_ZN40_INTERNAL_595873be_4_k_cu_6f5447e3_583974cuda3std3__45__cpo4rendE - _ZN40_INTERNAL_595873be_4_k_cu_6f5447e3_583974cuda3std6ranges3__45__cpo4cendE)
_ZN40_INTERNAL_595873be_4_k_cu_6f5447e3_583974cuda3std6ranges3__45__cpo4cendE:
	.zero		1
	.type		_ZN40_INTERNAL_595873be_4_k_cu_6f5447e3_583974cuda3std3__45__cpo4rendE,@object
	.size		_ZN40_INTERNAL_595873be_4_k_cu_6f5447e3_583974cuda3std3__45__cpo4rendE,(_ZN40_INTERNAL_595873be_4_k_cu_6f5447e3_583974cuda3std6ranges3__45__cpo4prevE - _ZN40_INTERNAL_595873be_4_k_cu_6f5447e3_583974cuda3std3__45__cpo4rendE)
_ZN40_INTERNAL_595873be_4_k_cu_6f5447e3_583974cuda3std3__45__cpo4rendE:
	.zero		1
	.type		_ZN40_INTERNAL_595873be_4_k_cu_6f5447e3_583974cuda3std6ranges3__45__cpo4prevE,@object
	.size		_ZN40_INTERNAL_595873be_4_k_cu_6f5447e3_583974cuda3std6ranges3__45__cpo4prevE,(_ZN40_INTERNAL_595873be_4_k_cu_6f5447e3_583974cuda3std6ranges3__45__cpo9iter_moveE - _ZN40_INTERNAL_595873be_4_k_cu_6f5447e3_583974cuda3std6ranges3__45__cpo4prevE)
_ZN40_INTERNAL_595873be_4_k_cu_6f5447e3_583974cuda3std6ranges3__45__cpo4prevE:
	.zero		1
	.type		_ZN40_INTERNAL_595873be_4_k_cu_6f5447e3_583974cuda3std6ranges3__45__cpo9iter_moveE,@object
	.size		_ZN40_INTERNAL_595873be_4_k_cu_6f5447e3_583974cuda3std6ranges3__45__cpo9iter_moveE,(.L_13 - _ZN40_INTERNAL_595873be_4_k_cu_6f5447e3_583974cuda3std6ranges3__45__cpo9iter_moveE)
_ZN40_INTERNAL_595873be_4_k_cu_6f5447e3_583974cuda3std6ranges3__45__cpo9iter_moveE:
	.zero		1
.L_13:


//--------------------- .nv.constant0._ZN3cub18CUB_300001_SM_10006detail11EmptyKernelIvEEvv --------------------------
	.section	.nv.constant0._ZN3cub18CUB_300001_SM_10006detail11EmptyKernelIvEEvv,"a",@progbits
	.sectionflags	@""
	.align	4
.nv.constant0._ZN3cub18CUB_300001_SM_10006detail11EmptyKernelIvEEvv:
	.zero		896


//--------------------- SYMBOLS --------------------------

	.type		.nv.reservedSmem.offset0,@object
	.size		.nv.reservedSmem.offset0,0x4
